//
// Generated by NVIDIA NVVM Compiler
//
// Compiler Build ID: CL-36424714
// Cuda compilation tools, release 13.0, V13.0.88
// Based on NVVM 20.0.0
//

.version 9.0
.target sm_100
.address_size 64

	// .globl	_Z12AutoWBalancePiS_dii

.visible .entry _Z12AutoWBalancePiS_dii(
	.param .u64 .ptr .align 1 _Z12AutoWBalancePiS_dii_param_0,
	.param .u64 .ptr .align 1 _Z12AutoWBalancePiS_dii_param_1,
	.param .f64 _Z12AutoWBalancePiS_dii_param_2,
	.param .u32 _Z12AutoWBalancePiS_dii_param_3,
	.param .u32 _Z12AutoWBalancePiS_dii_param_4
)
{
	.reg .pred 	%p<6>;
	.reg .b32 	%r<16>;
	.reg .b64 	%rd<8>;
	.reg .b64 	%fd<4>;

	ld.param.u64 	%rd1, [_Z12AutoWBalancePiS_dii_param_0];
	ld.param.u64 	%rd2, [_Z12AutoWBalancePiS_dii_param_1];
	ld.param.f64 	%fd1, [_Z12AutoWBalancePiS_dii_param_2];
	ld.param.u32 	%r3, [_Z12AutoWBalancePiS_dii_param_3];
	ld.param.u32 	%r4, [_Z12AutoWBalancePiS_dii_param_4];
	mov.u32 	%r6, %ntid.y;
	mov.u32 	%r7, %ctaid.y;
	mov.u32 	%r8, %tid.y;
	mad.lo.s32 	%r9, %r6, %r7, %r8;
	mov.u32 	%r10, %ntid.x;
	mov.u32 	%r11, %ctaid.x;
	mov.u32 	%r12, %tid.x;
	mad.lo.s32 	%r2, %r10, %r11, %r12;
	setp.gt.s32 	%p1, %r2, %r3;
	setp.lt.s32 	%p2, %r2, 0;
	setp.gt.s32 	%p3, %r9, %r4;
	or.pred  	%p4, %p1, %p3;
	or.pred  	%p5, %p4, %p2;
	@%p5 bra 	$L__BB0_2;
	cvta.to.global.u64 	%rd3, %rd1;
	cvta.to.global.u64 	%rd4, %rd2;
	mad.lo.s32 	%r13, %r3, %r9, %r2;
	mul.wide.s32 	%rd5, %r13, 4;
	add.s64 	%rd6, %rd3, %rd5;
	ld.global.u32 	%r14, [%rd6];
	cvt.rn.f64.s32 	%fd2, %r14;
	mul.f64 	%fd3, %fd1, %fd2;
	cvt.rzi.s32.f64 	%r15, %fd3;
	add.s64 	%rd7, %rd4, %rd5;
	st.global.u32 	[%rd7], %r15;
$L__BB0_2:
	ret;

}


// ===== COMPILED SASS (sm_100) =====

	.target	sm_100

	.elftype	@"ET_EXEC"


//--------------------- .note.nv.tkinfo           --------------------------
	.section	.note.nv.tkinfo,"",@"SHT_NOTE"
	.sectionflags	@"SHF_NOTE_NV_TKINFO"
	.tkinfo
        /*0018*/ 	.word	0x00000002
        /*0030*/ 	.string	""
        /*0030*/ 	.string	"ptxas"
        /*0030*/ 	.string	"Cuda compilation tools, release 13.0, V13.0.88"
        /*0030*/ 	.string	"Build cuda_13.0.r13.0/compiler.36424714_0"
        /*0030*/ 	.string	"-arch sm_100 -m 64 "



//--------------------- .note.nv.cuinfo           --------------------------
	.section	.note.nv.cuinfo,"",@"SHT_NOTE"
	.sectionflags	@"SHF_NOTE_NV_CUINFO"
        /*0018*/ 	.short	0x0002
        /*001a*/ 	.short	0x0064
        /*001c*/ 	.short	0x0082
	.zero		2


//--------------------- .nv.info                  --------------------------
	.section	.nv.info,"",@"SHT_CUDA_INFO"
	.align	4


	//----- nvinfo : EIATTR_REGCOUNT
	.align		4
        /*0000*/ 	.byte	0x04, 0x2f
        /*0002*/ 	.short	(.L_1 - .L_0)
	.align		4
.L_0:
        /*0004*/ 	.word	index@(_Z12AutoWBalancePiS_dii)
        /*0008*/ 	.word	0x0000000c


	//----- nvinfo : EIATTR_FRAME_SIZE
	.align		4
.L_1:
        /*000c*/ 	.byte	0x04, 0x11
        /*000e*/ 	.short	(.L_3 - .L_2)
	.align		4
.L_2:
        /*0010*/ 	.word	index@(_Z12AutoWBalancePiS_dii)
        /*0014*/ 	.word	0x00000000


	//----- nvinfo : EIATTR_MIN_STACK_SIZE
	.align		4
.L_3:
        /*0018*/ 	.byte	0x04, 0x12
        /*001a*/ 	.short	(.L_5 - .L_4)
	.align		4
.L_4:
        /*001c*/ 	.word	index@(_Z12AutoWBalancePiS_dii)
        /*0020*/ 	.word	0x00000000
.L_5:


//--------------------- .nv.compat                --------------------------
	.section	.nv.compat,"",@"SHT_CUDA_COMPAT_INFO"
	.align	4
        /*0000*/ 	.byte	0x02, 0x09, 0x00, 0x00, 0x02, 0x02, 0x01, 0x00, 0x02, 0x05, 0x05, 0x00, 0x03, 0x07, 0x01, 0x01
        /*0010*/ 	.byte	0x02, 0x03, 0x00, 0x00, 0x02, 0x06, 0x01, 0x00, 0x04, 0x0b, 0x08, 0x00, 0x01, 0x00, 0x00, 0x00
        /*0020*/ 	.byte	0x00, 0x00, 0x00, 0x00


//--------------------- .nv.info._Z12AutoWBalancePiS_dii --------------------------
	.section	.nv.info._Z12AutoWBalancePiS_dii,"",@"SHT_CUDA_INFO"
	.sectionflags	@""
	.align	4


	//----- nvinfo : EIATTR_CUDA_API_VERSION
	.align		4
        /*0000*/ 	.byte	0x04, 0x37
        /*0002*/ 	.short	(.L_7 - .L_6)
.L_6:
        /*0004*/ 	.word	0x00000082


	//----- nvinfo : EIATTR_KPARAM_INFO
	.align		4
.L_7:
        /*0008*/ 	.byte	0x04, 0x17
        /*000a*/ 	.short	(.L_9 - .L_8)
.L_8:
        /*000c*/ 	.word	0x00000000
        /*0010*/ 	.short	0x0004
        /*0012*/ 	.short	0x001c
        /*0014*/ 	.byte	0x00, 0xf0, 0x11, 0x00


	//----- nvinfo : EIATTR_KPARAM_INFO
	.align		4
.L_9:
        /*0018*/ 	.byte	0x04, 0x17
        /*001a*/ 	.short	(.L_11 - .L_10)
.L_10:
        /*001c*/ 	.word	0x00000000
        /*0020*/ 	.short	0x0003
        /*0022*/ 	.short	0x0018
        /*0024*/ 	.byte	0x00, 0xf0, 0x11, 0x00


	//----- nvinfo : EIATTR_KPARAM_INFO
	.align		4
.L_11:
        /*0028*/ 	.byte	0x04, 0x17
        /*002a*/ 	.short	(.L_13 - .L_12)
.L_12:
        /*002c*/ 	.word	0x00000000
        /*0030*/ 	.short	0x0002
        /*0032*/ 	.short	0x0010
        /*0034*/ 	.byte	0x00, 0xf0, 0x21, 0x00


	//----- nvinfo : EIATTR_KPARAM_INFO
	.align		4
.L_13:
        /*0038*/ 	.byte	0x04, 0x17
        /*003a*/ 	.short	(.L_15 - .L_14)
.L_14:
        /*003c*/ 	.word	0x00000000
        /*0040*/ 	.short	0x0001
        /*0042*/ 	.short	0x0008
        /*0044*/ 	.byte	0x00, 0xf5, 0x21, 0x00


	//----- nvinfo : EIATTR_KPARAM_INFO
	.align		4
.L_15:
        /*0048*/ 	.byte	0x04, 0x17
        /*004a*/ 	.short	(.L_17 - .L_16)
.L_16:
        /*004c*/ 	.word	0x00000000
        /*0050*/ 	.short	0x0000
        /*0052*/ 	.short	0x0000
        /*0054*/ 	.byte	0x00, 0xf5, 0x21, 0x00


	//----- nvinfo : EIATTR_SPARSE_MMA_MASK
	.align		4
.L_17:
        /*0058*/ 	.byte	0x03, 0x50
        /*005a*/ 	.short	0x0000


	//----- nvinfo : EIATTR_MAXREG_COUNT
	.align		4
        /*005c*/ 	.byte	0x03, 0x1b
        /*005e*/ 	.short	0x00ff


	//----- nvinfo : EIATTR_MERCURY_ISA_VERSION
	.align		4
        /*0060*/ 	.byte	0x03, 0x5f
        /*0062*/ 	.short	0x0101


	//----- nvinfo : EIATTR_VRC_CTA_INIT_COUNT
	.align		4
        /*0064*/ 	.byte	0x02, 0x4a
	.zero		1
	.zero		1


	//----- nvinfo : EIATTR_EXIT_INSTR_OFFSETS
	.align		4
        /*0068*/ 	.byte	0x04, 0x1c
        /*006a*/ 	.short	(.L_19 - .L_18)


	//   ....[0]....
.L_18:
        /*006c*/ 	.word	0x000000d0


	//   ....[1]....
        /*0070*/ 	.word	0x000001a0


	//----- nvinfo : EIATTR_CBANK_PARAM_SIZE
	.align		4
.L_19:
        /*0074*/ 	.byte	0x03, 0x19
        /*0076*/ 	.short	0x0020


	//----- nvinfo : EIATTR_PARAM_CBANK
	.align		4
        /*0078*/ 	.byte	0x04, 0x0a
        /*007a*/ 	.short	(.L_21 - .L_20)
	.align		4
.L_20:
        /*007c*/ 	.word	index@(.nv.constant0._Z12AutoWBalancePiS_dii)
        /*0080*/ 	.short	0x0380
        /*0082*/ 	.short	0x0020


	//----- nvinfo : EIATTR_SW_WAR
	.align		4
.L_21:
        /*0084*/ 	.byte	0x04, 0x36
        /*0086*/ 	.short	(.L_23 - .L_22)
.L_22:
        /*0088*/ 	.word	0x00000008
.L_23:


//--------------------- .nv.callgraph             --------------------------
	.section	.nv.callgraph,"",@"SHT_CUDA_CALLGRAPH"
	.align	4
	.sectionentsize	8
	.align		4
        /*0000*/ 	.word	0x00000000
	.align		4
        /*0004*/ 	.word	0xffffffff
	.align		4
        /*0008*/ 	.word	0x00000000
	.align		4
        /*000c*/ 	.word	0xfffffffe
	.align		4
        /*0010*/ 	.word	0x00000000
	.align		4
        /*0014*/ 	.word	0xfffffffd
	.align		4
        /*0018*/ 	.word	0x00000000
	.align		4
        /*001c*/ 	.word	0xfffffffc


//--------------------- .text._Z12AutoWBalancePiS_dii --------------------------
	.section	.text._Z12AutoWBalancePiS_dii,"ax",@progbits
	.align	128
        .global         _Z12AutoWBalancePiS_dii
        .type           _Z12AutoWBalancePiS_dii,@function
        .size           _Z12AutoWBalancePiS_dii,(.L_x_1 - _Z12AutoWBalancePiS_dii)
        .other          _Z12AutoWBalancePiS_dii,@"STO_CUDA_ENTRY STV_DEFAULT"
_Z12AutoWBalancePiS_dii:
.text._Z12AutoWBalancePiS_dii:
[----:B------:R-:W-:Y:S01]  /*0000*/  LDC R1, c[0x0][0x37c] ;  /* 0x0000df00ff017b82 */ /* 0x000fe20000000800 */
[----:B------:R-:W0:Y:S01]  /*0010*/  S2R R0, SR_CTAID.Y ;  /* 0x0000000000007919 */ /* 0x000e220000002600 */
[----:B------:R-:W0:Y:S01]  /*0020*/  LDCU UR4, c[0x0][0x364] ;  /* 0x00006c80ff0477ac */ /* 0x000e220008000800 */
[----:B------:R-:W0:Y:S01]  /*0030*/  S2R R3, SR_TID.Y ;  /* 0x0000000000037919 */ /* 0x000e220000002200 */
[----:B------:R-:W1:Y:S01]  /*0040*/  LDCU UR5, c[0x0][0x360] ;  /* 0x00006c00ff0577ac */ /* 0x000e620008000800 */
[----:B------:R-:W1:Y:S01]  /*0050*/  S2R R5, SR_CTAID.X ;  /* 0x0000000000057919 */ /* 0x000e620000002500 */
[----:B------:R-:W2:Y:S01]  /*0060*/  LDCU.64 UR6, c[0x0][0x398] ;  /* 0x00007300ff0677ac */ /* 0x000ea20008000a00 */
[----:B------:R-:W1:Y:S01]  /*0070*/  S2R R2, SR_TID.X ;  /* 0x0000000000027919 */ /* 0x000e620000002100 */
[----:B0-----:R-:W-:-:S05]  /*0080*/  IMAD R0, R0, UR4, R3 ;  /* 0x0000000400007c24 */ /* 0x001fca000f8e0203 */
[----:B--2---:R-:W-:Y:S01]  /*0090*/  ISETP.GT.AND P0, PT, R0, UR7, PT ;  /* 0x0000000700007c0c */ /* 0x004fe2000bf04270 */
[----:B-1----:R-:W-:-:S05]  /*00a0*/  IMAD R5, R5, UR5, R2 ;  /* 0x0000000505057c24 */ /* 0x002fca000f8e0202 */
[----:B------:R-:W-:-:S04]  /*00b0*/  ISETP.GT.OR P0, PT, R5, UR6, P0 ;  /* 0x0000000605007c0c */ /* 0x000fc80008704670 */
[----:B------:R-:W-:-:S13]  /*00c0*/  ISETP.LT.OR P0, PT, R5, RZ, P0 ;  /* 0x000000ff0500720c */ /* 0x000fda0000701670 */
[----:B------:R-:W-:Y:S05]  /*00d0*/  @P0 EXIT ;  /* 0x000000000000094d */ /* 0x000fea0003800000 */
[----:B------:R-:W0:Y:S01]  /*00e0*/  LDC.64 R2, c[0x0][0x380] ;  /* 0x0000e000ff027b82 */ /* 0x000e220000000a00 */
[----:B------:R-:W1:Y:S01]  /*00f0*/  LDCU.64 UR4, c[0x0][0x358] ;  /* 0x00006b00ff0477ac */ /* 0x000e620008000a00 */
[----:B------:R-:W-:Y:S01]  /*0100*/  IMAD R9, R0, UR6, R5 ;  /* 0x0000000600097c24 */ /* 0x000fe2000f8e0205 */
[----:B------:R-:W2:Y:S05]  /*0110*/  LDCU.64 UR8, c[0x0][0x390] ;  /* 0x00007200ff0877ac */ /* 0x000eaa0008000a00 */
[----:B------:R-:W3:Y:S01]  /*0120*/  LDC.64 R6, c[0x0][0x388] ;  /* 0x0000e200ff067b82 */ /* 0x000ee20000000a00 */
[----:B0-----:R-:W-:-:S06]  /*0130*/  IMAD.WIDE R2, R9, 0x4, R2 ;  /* 0x0000000409027825 */ /* 0x001fcc00078e0202 */
[----:B-1----:R-:W4:Y:S01]  /*0140*/  LDG.E R2, desc[UR4][R2.64] ;  /* 0x0000000402027981 */ /* 0x002f22000c1e1900 */
[----:B---3--:R-:W-:Y:S01]  /*0150*/  IMAD.WIDE R6, R9, 0x4, R6 ;  /* 0x0000000409067825 */ /* 0x008fe200078e0206 */
[----:B----4-:R-:W2:Y:S02]  /*0160*/  I2F.F64 R4, R2 ;  /* 0x0000000200047312 */ /* 0x010ea40000201c00 */
[----:B--2---:R-:W-:-:S10]  /*0170*/  DMUL R4, R4, UR8 ;  /* 0x0000000804047c28 */ /* 0x004fd40008000000 */
[----:B------:R-:W0:Y:S02]  /*0180*/  F2I.F64.TRUNC R5, R4 ;  /* 0x0000000400057311 */ /* 0x000e24000030d100 */
[----:B0-----:R-:W-:Y:S01]  /*0190*/  STG.E desc[UR4][R6.64], R5 ;  /* 0x0000000506007986 */ /* 0x001fe2000c101904 */
[----:B------:R-:W-:Y:S05]  /*01a0*/  EXIT ;  /* 0x000000000000794d */ /* 0x000fea0003800000 */
.L_x_0:
[----:B------:R-:W-:-:S00]  /*01b0*/  BRA `(.L_x_0) ;  /* 0xfffffffc00fc7947 */ /* 0x000fc0000383ffff */
[----:B------:R-:W-:-:S00]  /*01c0*/  NOP ;  /* 0x0000000000007918 */ /* 0x000fc00000000000 */
        /* <DEDUP_REMOVED lines=11> */
.L_x_1:


//--------------------- .nv.shared.reserved.0     --------------------------
	.section	.nv.shared.reserved.0,"aw",@nobits
	.weak		__nv_reservedSMEM_offset_0_alias
	.size		__nv_reservedSMEM_offset_0_alias, 0, 64
	.other		__nv_reservedSMEM_offset_0_alias,@"STO_CUDA_RESERVED_SHARED STV_DEFAULT"
__nv_reservedSMEM_offset_0_alias:
	.zero		0
	.zero		64


//--------------------- .nv.constant0._Z12AutoWBalancePiS_dii --------------------------
	.section	.nv.constant0._Z12AutoWBalancePiS_dii,"a",@progbits
	.sectionflags	@""
	.align	4
.nv.constant0._Z12AutoWBalancePiS_dii:
	.zero		928


//--------------------- SYMBOLS --------------------------

	.type		.nv.reservedSmem.offset0,@object
	.size		.nv.reservedSmem.offset0,0x4
